//
// Generated by NVIDIA NVVM Compiler
//
// Compiler Build ID: CL-36424714
// Cuda compilation tools, release 13.0, V13.0.88
// Based on NVVM 20.0.0
//

.version 9.0
.target sm_100
.address_size 64

	// .globl	_Z14matrixMultiplyiPKfS0_Pf
// _ZZ6MatMulPfS_S_iiiiiiE2As has been demoted
// _ZZ6MatMulPfS_S_iiiiiiE2Bs has been demoted

.visible .entry _Z14matrixMultiplyiPKfS0_Pf(
	.param .u32 _Z14matrixMultiplyiPKfS0_Pf_param_0,
	.param .u64 .ptr .align 1 _Z14matrixMultiplyiPKfS0_Pf_param_1,
	.param .u64 .ptr .align 1 _Z14matrixMultiplyiPKfS0_Pf_param_2,
	.param .u64 .ptr .align 1 _Z14matrixMultiplyiPKfS0_Pf_param_3
)
{
	.reg .pred 	%p<13>;
	.reg .b32 	%r<47>;
	.reg .b32 	%f<56>;
	.reg .b64 	%rd<28>;

	ld.param.u32 	%r24, [_Z14matrixMultiplyiPKfS0_Pf_param_0];
	ld.param.u64 	%rd7, [_Z14matrixMultiplyiPKfS0_Pf_param_1];
	ld.param.u64 	%rd8, [_Z14matrixMultiplyiPKfS0_Pf_param_2];
	cvta.to.global.u64 	%rd1, %rd8;
	cvta.to.global.u64 	%rd2, %rd7;
	mov.u32 	%r39, %ctaid.x;
	mov.u32 	%r2, %tid.x;
	setp.ge.s32 	%p1, %r39, %r24;
	@%p1 bra 	$L__BB0_17;
	add.s32 	%r3, %r24, -1;
	and.b32  	%r4, %r24, 7;
	and.b32  	%r5, %r24, -8;
	add.s64 	%rd3, %rd2, 16;
	add.s64 	%rd4, %rd1, 16;
$L__BB0_2:
	setp.ge.u32 	%p2, %r2, %r24;
	@%p2 bra 	$L__BB0_16;
	mul.lo.s32 	%r7, %r39, %r24;
	mov.u32 	%r40, %r2;
$L__BB0_4:
	ld.param.u64 	%rd27, [_Z14matrixMultiplyiPKfS0_Pf_param_3];
	setp.lt.u32 	%p3, %r3, 7;
	add.s32 	%r26, %r40, %r7;
	cvta.to.global.u64 	%rd9, %rd27;
	mul.wide.s32 	%rd10, %r26, 4;
	add.s64 	%rd5, %rd9, %rd10;
	mov.b32 	%r45, 0;
	st.global.u32 	[%rd5], %r45;
	mul.lo.s32 	%r9, %r40, %r24;
	mov.f32 	%f53, 0f00000000;
	@%p3 bra 	$L__BB0_7;
	and.b32  	%r27, %r24, -8;
	neg.s32 	%r43, %r27;
	mov.f32 	%f53, 0f00000000;
	mov.u32 	%r41, %r9;
	mov.u32 	%r42, %r7;
$L__BB0_6:
	.pragma "nounroll";
	mul.wide.s32 	%rd11, %r42, 4;
	add.s64 	%rd12, %rd3, %rd11;
	mul.wide.s32 	%rd13, %r41, 4;
	add.s64 	%rd14, %rd4, %rd13;
	ld.global.f32 	%f10, [%rd12+-16];
	ld.global.f32 	%f11, [%rd14+-16];
	fma.rn.f32 	%f12, %f10, %f11, %f53;
	st.global.f32 	[%rd5], %f12;
	ld.global.f32 	%f13, [%rd12+-12];
	ld.global.f32 	%f14, [%rd14+-12];
	fma.rn.f32 	%f15, %f13, %f14, %f12;
	st.global.f32 	[%rd5], %f15;
	ld.global.f32 	%f16, [%rd12+-8];
	ld.global.f32 	%f17, [%rd14+-8];
	fma.rn.f32 	%f18, %f16, %f17, %f15;
	st.global.f32 	[%rd5], %f18;
	ld.global.f32 	%f19, [%rd12+-4];
	ld.global.f32 	%f20, [%rd14+-4];
	fma.rn.f32 	%f21, %f19, %f20, %f18;
	st.global.f32 	[%rd5], %f21;
	ld.global.f32 	%f22, [%rd12];
	ld.global.f32 	%f23, [%rd14];
	fma.rn.f32 	%f24, %f22, %f23, %f21;
	st.global.f32 	[%rd5], %f24;
	ld.global.f32 	%f25, [%rd12+4];
	ld.global.f32 	%f26, [%rd14+4];
	fma.rn.f32 	%f27, %f25, %f26, %f24;
	st.global.f32 	[%rd5], %f27;
	ld.global.f32 	%f28, [%rd12+8];
	ld.global.f32 	%f29, [%rd14+8];
	fma.rn.f32 	%f30, %f28, %f29, %f27;
	st.global.f32 	[%rd5], %f30;
	ld.global.f32 	%f31, [%rd12+12];
	ld.global.f32 	%f32, [%rd14+12];
	fma.rn.f32 	%f53, %f31, %f32, %f30;
	st.global.f32 	[%rd5], %f53;
	add.s32 	%r43, %r43, 8;
	add.s32 	%r42, %r42, 8;
	add.s32 	%r41, %r41, 8;
	setp.ne.s32 	%p4, %r43, 0;
	mov.u32 	%r45, %r5;
	@%p4 bra 	$L__BB0_6;
$L__BB0_7:
	setp.eq.s32 	%p5, %r4, 0;
	@%p5 bra 	$L__BB0_15;
	add.s32 	%r28, %r4, -1;
	setp.lt.u32 	%p6, %r28, 3;
	@%p6 bra 	$L__BB0_10;
	add.s32 	%r29, %r45, %r7;
	mul.wide.s32 	%rd15, %r29, 4;
	add.s64 	%rd16, %rd2, %rd15;
	ld.global.f32 	%f33, [%rd16];
	add.s32 	%r30, %r45, %r9;
	mul.wide.s32 	%rd17, %r30, 4;
	add.s64 	%rd18, %rd1, %rd17;
	ld.global.f32 	%f34, [%rd18];
	fma.rn.f32 	%f35, %f33, %f34, %f53;
	st.global.f32 	[%rd5], %f35;
	ld.global.f32 	%f36, [%rd16+4];
	ld.global.f32 	%f37, [%rd18+4];
	fma.rn.f32 	%f38, %f36, %f37, %f35;
	st.global.f32 	[%rd5], %f38;
	ld.global.f32 	%f39, [%rd16+8];
	ld.global.f32 	%f40, [%rd18+8];
	fma.rn.f32 	%f41, %f39, %f40, %f38;
	st.global.f32 	[%rd5], %f41;
	ld.global.f32 	%f42, [%rd16+12];
	ld.global.f32 	%f43, [%rd18+12];
	fma.rn.f32 	%f53, %f42, %f43, %f41;
	st.global.f32 	[%rd5], %f53;
	add.s32 	%r45, %r45, 4;
$L__BB0_10:
	and.b32  	%r31, %r24, 3;
	setp.eq.s32 	%p7, %r31, 0;
	@%p7 bra 	$L__BB0_15;
	setp.eq.s32 	%p8, %r31, 1;
	@%p8 bra 	$L__BB0_13;
	add.s32 	%r32, %r45, %r7;
	mul.wide.s32 	%rd19, %r32, 4;
	add.s64 	%rd20, %rd2, %rd19;
	ld.global.f32 	%f44, [%rd20];
	add.s32 	%r33, %r45, %r9;
	mul.wide.s32 	%rd21, %r33, 4;
	add.s64 	%rd22, %rd1, %rd21;
	ld.global.f32 	%f45, [%rd22];
	fma.rn.f32 	%f46, %f44, %f45, %f53;
	st.global.f32 	[%rd5], %f46;
	ld.global.f32 	%f47, [%rd20+4];
	ld.global.f32 	%f48, [%rd22+4];
	fma.rn.f32 	%f53, %f47, %f48, %f46;
	st.global.f32 	[%rd5], %f53;
	add.s32 	%r45, %r45, 2;
$L__BB0_13:
	and.b32  	%r34, %r24, 1;
	setp.eq.b32 	%p9, %r34, 1;
	not.pred 	%p10, %p9;
	@%p10 bra 	$L__BB0_15;
	add.s32 	%r35, %r45, %r7;
	mul.wide.s32 	%rd23, %r35, 4;
	add.s64 	%rd24, %rd2, %rd23;
	ld.global.f32 	%f49, [%rd24];
	add.s32 	%r36, %r45, %r9;
	mul.wide.s32 	%rd25, %r36, 4;
	add.s64 	%rd26, %rd1, %rd25;
	ld.global.f32 	%f50, [%rd26];
	fma.rn.f32 	%f51, %f49, %f50, %f53;
	st.global.f32 	[%rd5], %f51;
$L__BB0_15:
	mov.u32 	%r37, %ntid.x;
	add.s32 	%r40, %r40, %r37;
	setp.lt.s32 	%p11, %r40, %r24;
	@%p11 bra 	$L__BB0_4;
$L__BB0_16:
	mov.u32 	%r38, %nctaid.x;
	add.s32 	%r39, %r39, %r38;
	setp.lt.s32 	%p12, %r39, %r24;
	@%p12 bra 	$L__BB0_2;
$L__BB0_17:
	ret;

}
	// .globl	_Z6MatMulPfS_S_iiiiii
.visible .entry _Z6MatMulPfS_S_iiiiii(
	.param .u64 .ptr .align 1 _Z6MatMulPfS_S_iiiiii_param_0,
	.param .u64 .ptr .align 1 _Z6MatMulPfS_S_iiiiii_param_1,
	.param .u64 .ptr .align 1 _Z6MatMulPfS_S_iiiiii_param_2,
	.param .u32 _Z6MatMulPfS_S_iiiiii_param_3,
	.param .u32 _Z6MatMulPfS_S_iiiiii_param_4,
	.param .u32 _Z6MatMulPfS_S_iiiiii_param_5,
	.param .u32 _Z6MatMulPfS_S_iiiiii_param_6,
	.param .u32 _Z6MatMulPfS_S_iiiiii_param_7,
	.param .u32 _Z6MatMulPfS_S_iiiiii_param_8
)
{
	.reg .pred 	%p<12>;
	.reg .b32 	%r<52>;
	.reg .b32 	%f<111>;
	.reg .b64 	%rd<13>;
	// demoted variable
	.shared .align 4 .b8 _ZZ6MatMulPfS_S_iiiiiiE2As[4096];
	// demoted variable
	.shared .align 4 .b8 _ZZ6MatMulPfS_S_iiiiiiE2Bs[4096];
	ld.param.u64 	%rd3, [_Z6MatMulPfS_S_iiiiii_param_0];
	ld.param.u64 	%rd4, [_Z6MatMulPfS_S_iiiiii_param_1];
	ld.param.u64 	%rd5, [_Z6MatMulPfS_S_iiiiii_param_2];
	ld.param.u32 	%r25, [_Z6MatMulPfS_S_iiiiii_param_3];
	ld.param.u32 	%r26, [_Z6MatMulPfS_S_iiiiii_param_4];
	ld.param.u32 	%r27, [_Z6MatMulPfS_S_iiiiii_param_5];
	ld.param.u32 	%r28, [_Z6MatMulPfS_S_iiiiii_param_6];
	ld.param.u32 	%r29, [_Z6MatMulPfS_S_iiiiii_param_7];
	ld.param.u32 	%r30, [_Z6MatMulPfS_S_iiiiii_param_8];
	mov.u32 	%r1, %ctaid.y;
	shl.b32 	%r31, %r1, 5;
	mov.u32 	%r2, %tid.y;
	add.s32 	%r3, %r31, %r2;
	mov.u32 	%r4, %ctaid.x;
	shl.b32 	%r5, %r4, 5;
	mov.u32 	%r6, %tid.x;
	add.s32 	%r7, %r5, %r6;
	setp.lt.s32 	%p1, %r26, 1;
	mov.f32 	%f110, 0f00000000;
	@%p1 bra 	$L__BB1_7;
	add.s32 	%r32, %r26, 31;
	shr.u32 	%r33, %r32, 5;
	shl.b32 	%r34, %r2, 7;
	mov.u32 	%r35, _ZZ6MatMulPfS_S_iiiiiiE2As;
	add.s32 	%r8, %r35, %r34;
	mov.u32 	%r36, _ZZ6MatMulPfS_S_iiiiiiE2Bs;
	shl.b32 	%r37, %r6, 2;
	add.s32 	%r10, %r36, %r37;
	add.s32 	%r9, %r10, %r34;
	neg.s32 	%r51, %r33;
	mad.lo.s32 	%r38, %r2, %r28, %r6;
	add.s32 	%r50, %r38, %r5;
	shl.b32 	%r13, %r28, 5;
	mad.lo.s32 	%r48, %r26, %r3, %r6;
	cvta.to.global.u64 	%rd1, %rd3;
	cvta.to.global.u64 	%rd2, %rd4;
	mov.f32 	%f110, 0f00000000;
	mov.u32 	%r47, %r6;
	mov.u32 	%r49, %r2;
$L__BB1_2:
	setp.ge.s32 	%p2, %r3, %r25;
	setp.ge.u32 	%p3, %r47, %r26;
	mov.f32 	%f108, 0f00000000;
	or.pred  	%p4, %p3, %p2;
	@%p4 bra 	$L__BB1_4;
	mul.wide.u32 	%rd6, %r48, 4;
	add.s64 	%rd7, %rd1, %rd6;
	ld.global.f32 	%f108, [%rd7];
$L__BB1_4:
	setp.ge.s32 	%p5, %r7, %r28;
	shl.b32 	%r40, %r6, 2;
	add.s32 	%r41, %r8, %r40;
	st.shared.f32 	[%r41], %f108;
	setp.ge.u32 	%p6, %r49, %r27;
	mov.f32 	%f109, 0f00000000;
	or.pred  	%p7, %p5, %p6;
	@%p7 bra 	$L__BB1_6;
	mul.wide.u32 	%rd8, %r50, 4;
	add.s64 	%rd9, %rd2, %rd8;
	ld.global.f32 	%f109, [%rd9];
$L__BB1_6:
	st.shared.f32 	[%r9], %f109;
	bar.sync 	0;
	ld.shared.f32 	%f12, [%r8];
	ld.shared.f32 	%f13, [%r10];
	fma.rn.f32 	%f14, %f12, %f13, %f110;
	ld.shared.f32 	%f15, [%r8+4];
	ld.shared.f32 	%f16, [%r10+128];
	fma.rn.f32 	%f17, %f15, %f16, %f14;
	ld.shared.f32 	%f18, [%r8+8];
	ld.shared.f32 	%f19, [%r10+256];
	fma.rn.f32 	%f20, %f18, %f19, %f17;
	ld.shared.f32 	%f21, [%r8+12];
	ld.shared.f32 	%f22, [%r10+384];
	fma.rn.f32 	%f23, %f21, %f22, %f20;
	ld.shared.f32 	%f24, [%r8+16];
	ld.shared.f32 	%f25, [%r10+512];
	fma.rn.f32 	%f26, %f24, %f25, %f23;
	ld.shared.f32 	%f27, [%r8+20];
	ld.shared.f32 	%f28, [%r10+640];
	fma.rn.f32 	%f29, %f27, %f28, %f26;
	ld.shared.f32 	%f30, [%r8+24];
	ld.shared.f32 	%f31, [%r10+768];
	fma.rn.f32 	%f32, %f30, %f31, %f29;
	ld.shared.f32 	%f33, [%r8+28];
	ld.shared.f32 	%f34, [%r10+896];
	fma.rn.f32 	%f35, %f33, %f34, %f32;
	ld.shared.f32 	%f36, [%r8+32];
	ld.shared.f32 	%f37, [%r10+1024];
	fma.rn.f32 	%f38, %f36, %f37, %f35;
	ld.shared.f32 	%f39, [%r8+36];
	ld.shared.f32 	%f40, [%r10+1152];
	fma.rn.f32 	%f41, %f39, %f40, %f38;
	ld.shared.f32 	%f42, [%r8+40];
	ld.shared.f32 	%f43, [%r10+1280];
	fma.rn.f32 	%f44, %f42, %f43, %f41;
	ld.shared.f32 	%f45, [%r8+44];
	ld.shared.f32 	%f46, [%r10+1408];
	fma.rn.f32 	%f47, %f45, %f46, %f44;
	ld.shared.f32 	%f48, [%r8+48];
	ld.shared.f32 	%f49, [%r10+1536];
	fma.rn.f32 	%f50, %f48, %f49, %f47;
	ld.shared.f32 	%f51, [%r8+52];
	ld.shared.f32 	%f52, [%r10+1664];
	fma.rn.f32 	%f53, %f51, %f52, %f50;
	ld.shared.f32 	%f54, [%r8+56];
	ld.shared.f32 	%f55, [%r10+1792];
	fma.rn.f32 	%f56, %f54, %f55, %f53;
	ld.shared.f32 	%f57, [%r8+60];
	ld.shared.f32 	%f58, [%r10+1920];
	fma.rn.f32 	%f59, %f57, %f58, %f56;
	ld.shared.f32 	%f60, [%r8+64];
	ld.shared.f32 	%f61, [%r10+2048];
	fma.rn.f32 	%f62, %f60, %f61, %f59;
	ld.shared.f32 	%f63, [%r8+68];
	ld.shared.f32 	%f64, [%r10+2176];
	fma.rn.f32 	%f65, %f63, %f64, %f62;
	ld.shared.f32 	%f66, [%r8+72];
	ld.shared.f32 	%f67, [%r10+2304];
	fma.rn.f32 	%f68, %f66, %f67, %f65;
	ld.shared.f32 	%f69, [%r8+76];
	ld.shared.f32 	%f70, [%r10+2432];
	fma.rn.f32 	%f71, %f69, %f70, %f68;
	ld.shared.f32 	%f72, [%r8+80];
	ld.shared.f32 	%f73, [%r10+2560];
	fma.rn.f32 	%f74, %f72, %f73, %f71;
	ld.shared.f32 	%f75, [%r8+84];
	ld.shared.f32 	%f76, [%r10+2688];
	fma.rn.f32 	%f77, %f75, %f76, %f74;
	ld.shared.f32 	%f78, [%r8+88];
	ld.shared.f32 	%f79, [%r10+2816];
	fma.rn.f32 	%f80, %f78, %f79, %f77;
	ld.shared.f32 	%f81, [%r8+92];
	ld.shared.f32 	%f82, [%r10+2944];
	fma.rn.f32 	%f83, %f81, %f82, %f80;
	ld.shared.f32 	%f84, [%r8+96];
	ld.shared.f32 	%f85, [%r10+3072];
	fma.rn.f32 	%f86, %f84, %f85, %f83;
	ld.shared.f32 	%f87, [%r8+100];
	ld.shared.f32 	%f88, [%r10+3200];
	fma.rn.f32 	%f89, %f87, %f88, %f86;
	ld.shared.f32 	%f90, [%r8+104];
	ld.shared.f32 	%f91, [%r10+3328];
	fma.rn.f32 	%f92, %f90, %f91, %f89;
	ld.shared.f32 	%f93, [%r8+108];
	ld.shared.f32 	%f94, [%r10+3456];
	fma.rn.f32 	%f95, %f93, %f94, %f92;
	ld.shared.f32 	%f96, [%r8+112];
	ld.shared.f32 	%f97, [%r10+3584];
	fma.rn.f32 	%f98, %f96, %f97, %f95;
	ld.shared.f32 	%f99, [%r8+116];
	ld.shared.f32 	%f100, [%r10+3712];
	fma.rn.f32 	%f101, %f99, %f100, %f98;
	ld.shared.f32 	%f102, [%r8+120];
	ld.shared.f32 	%f103, [%r10+3840];
	fma.rn.f32 	%f104, %f102, %f103, %f101;
	ld.shared.f32 	%f105, [%r8+124];
	ld.shared.f32 	%f106, [%r10+3968];
	fma.rn.f32 	%f110, %f105, %f106, %f104;
	bar.sync 	0;
	add.s32 	%r51, %r51, 1;
	setp.ne.s32 	%p8, %r51, 0;
	add.s32 	%r50, %r50, %r13;
	add.s32 	%r49, %r49, 32;
	add.s32 	%r48, %r48, 32;
	add.s32 	%r47, %r47, 32;
	@%p8 bra 	$L__BB1_2;
$L__BB1_7:
	setp.ge.s32 	%p9, %r3, %r29;
	setp.ge.s32 	%p10, %r7, %r30;
	or.pred  	%p11, %p9, %p10;
	@%p11 bra 	$L__BB1_9;
	mov.u32 	%r42, %ntid.y;
	mad.lo.s32 	%r43, %r1, %r42, %r2;
	mov.u32 	%r44, %ntid.x;
	mad.lo.s32 	%r45, %r4, %r44, %r6;
	mad.lo.s32 	%r46, %r30, %r43, %r45;
	cvta.to.global.u64 	%rd10, %rd5;
	mul.wide.u32 	%rd11, %r46, 4;
	add.s64 	%rd12, %rd10, %rd11;
	st.global.f32 	[%rd12], %f110;
$L__BB1_9:
	ret;

}


// ===== COMPILED SASS (sm_100) =====

	.target	sm_100

	.elftype	@"ET_EXEC"


//--------------------- .note.nv.tkinfo           --------------------------
	.section	.note.nv.tkinfo,"",@"SHT_NOTE"
	.sectionflags	@"SHF_NOTE_NV_TKINFO"
	.tkinfo
        /*0018*/ 	.word	0x00000002
        /*0030*/ 	.string	""
        /*0030*/ 	.string	"ptxas"
        /*0030*/ 	.string	"Cuda compilation tools, release 13.0, V13.0.88"
        /*0030*/ 	.string	"Build cuda_13.0.r13.0/compiler.36424714_0"
        /*0030*/ 	.string	"-arch sm_100 -m 64 "



//--------------------- .note.nv.cuinfo           --------------------------
	.section	.note.nv.cuinfo,"",@"SHT_NOTE"
	.sectionflags	@"SHF_NOTE_NV_CUINFO"
        /*0018*/ 	.short	0x0002
        /*001a*/ 	.short	0x0064
        /*001c*/ 	.short	0x0082
	.zero		2


//--------------------- .nv.info                  --------------------------
	.section	.nv.info,"",@"SHT_CUDA_INFO"
	.align	4


	//----- nvinfo : EIATTR_REGCOUNT
	.align		4
        /*0000*/ 	.byte	0x04, 0x2f
        /*0002*/ 	.short	(.L_1 - .L_0)
	.align		4
.L_0:
        /*0004*/ 	.word	index@(_Z14matrixMultiplyiPKfS0_Pf)
        /*0008*/ 	.word	0x0000001c


	//----- nvinfo : EIATTR_FRAME_SIZE
	.align		4
.L_1:
        /*000c*/ 	.byte	0x04, 0x11
        /*000e*/ 	.short	(.L_3 - .L_2)
	.align		4
.L_2:
        /*0010*/ 	.word	index@(_Z14matrixMultiplyiPKfS0_Pf)
        /*0014*/ 	.word	0x00000000


	//----- nvinfo : EIATTR_REGCOUNT
	.align		4
.L_3:
        /*0018*/ 	.byte	0x04, 0x2f
        /*001a*/ 	.short	(.L_5 - .L_4)
	.align		4
.L_4:
        /*001c*/ 	.word	index@(_Z6MatMulPfS_S_iiiiii)
        /*0020*/ 	.word	0x00000020


	//----- nvinfo : EIATTR_FRAME_SIZE
	.align		4
.L_5:
        /*0024*/ 	.byte	0x04, 0x11
        /*0026*/ 	.short	(.L_7 - .L_6)
	.align		4
.L_6:
        /*0028*/ 	.word	index@(_Z6MatMulPfS_S_iiiiii)
        /*002c*/ 	.word	0x00000000


	//----- nvinfo : EIATTR_MIN_STACK_SIZE
	.align		4
.L_7:
        /*0030*/ 	.byte	0x04, 0x12
        /*0032*/ 	.short	(.L_9 - .L_8)
	.align		4
.L_8:
        /*0034*/ 	.word	index@(_Z6MatMulPfS_S_iiiiii)
        /*0038*/ 	.word	0x00000000


	//----- nvinfo : EIATTR_MIN_STACK_SIZE
	.align		4
.L_9:
        /*003c*/ 	.byte	0x04, 0x12
        /*003e*/ 	.short	(.L_11 - .L_10)
	.align		4
.L_10:
        /*0040*/ 	.word	index@(_Z14matrixMultiplyiPKfS0_Pf)
        /*0044*/ 	.word	0x00000000
.L_11:


//--------------------- .nv.compat                --------------------------
	.section	.nv.compat,"",@"SHT_CUDA_COMPAT_INFO"
	.align	4
        /*0000*/ 	.byte	0x02, 0x09, 0x00, 0x00, 0x02, 0x02, 0x01, 0x00, 0x02, 0x05, 0x05, 0x00, 0x03, 0x07, 0x01, 0x01
        /*0010*/ 	.byte	0x02, 0x03, 0x00, 0x00, 0x02, 0x06, 0x01, 0x00, 0x04, 0x0b, 0x08, 0x00, 0x09, 0x00, 0x00, 0x00
        /*0020*/ 	.byte	0x00, 0x00, 0x00, 0x00


//--------------------- .nv.info._Z6MatMulPfS_S_iiiiii --------------------------
	.section	.nv.info._Z6MatMulPfS_S_iiiiii,"",@"SHT_CUDA_INFO"
	.sectionflags	@""
	.align	4


	//----- nvinfo : EIATTR_CUDA_API_VERSION
	.align		4
        /*0000*/ 	.byte	0x04, 0x37
        /*0002*/ 	.short	(.L_13 - .L_12)
.L_12:
        /*0004*/ 	.word	0x00000082


	//----- nvinfo : EIATTR_KPARAM_INFO
	.align		4
.L_13:
        /*0008*/ 	.byte	0x04, 0x17
        /*000a*/ 	.short	(.L_15 - .L_14)
.L_14:
        /*000c*/ 	.word	0x00000000
        /*0010*/ 	.short	0x0008
        /*0012*/ 	.short	0x002c
        /*0014*/ 	.byte	0x00, 0xf0, 0x11, 0x00


	//----- nvinfo : EIATTR_KPARAM_INFO
	.align		4
.L_15:
        /*0018*/ 	.byte	0x04, 0x17
        /*001a*/ 	.short	(.L_17 - .L_16)
.L_16:
        /*001c*/ 	.word	0x00000000
        /*0020*/ 	.short	0x0007
        /*0022*/ 	.short	0x0028
        /*0024*/ 	.byte	0x00, 0xf0, 0x11, 0x00


	//----- nvinfo : EIATTR_KPARAM_INFO
	.align		4
.L_17:
        /*0028*/ 	.byte	0x04, 0x17
        /*002a*/ 	.short	(.L_19 - .L_18)
.L_18:
        /*002c*/ 	.word	0x00000000
        /*0030*/ 	.short	0x0006
        /*0032*/ 	.short	0x0024
        /*0034*/ 	.byte	0x00, 0xf0, 0x11, 0x00


	//----- nvinfo : EIATTR_KPARAM_INFO
	.align		4
.L_19:
        /*0038*/ 	.byte	0x04, 0x17
        /*003a*/ 	.short	(.L_21 - .L_20)
.L_20:
        /*003c*/ 	.word	0x00000000
        /*0040*/ 	.short	0x0005
        /*0042*/ 	.short	0x0020
        /*0044*/ 	.byte	0x00, 0xf0, 0x11, 0x00


	//----- nvinfo : EIATTR_KPARAM_INFO
	.align		4
.L_21:
        /*0048*/ 	.byte	0x04, 0x17
        /*004a*/ 	.short	(.L_23 - .L_22)
.L_22:
        /*004c*/ 	.word	0x00000000
        /*0050*/ 	.short	0x0004
        /*0052*/ 	.short	0x001c
        /*0054*/ 	.byte	0x00, 0xf0, 0x11, 0x00


	//----- nvinfo : EIATTR_KPARAM_INFO
	.align		4
.L_23:
        /*0058*/ 	.byte	0x04, 0x17
        /*005a*/ 	.short	(.L_25 - .L_24)
.L_24:
        /*005c*/ 	.word	0x00000000
        /*0060*/ 	.short	0x0003
        /*0062*/ 	.short	0x0018
        /*0064*/ 	.byte	0x00, 0xf0, 0x11, 0x00


	//----- nvinfo : EIATTR_KPARAM_INFO
	.align		4
.L_25:
        /*0068*/ 	.byte	0x04, 0x17
        /*006a*/ 	.short	(.L_27 - .L_26)
.L_26:
        /*006c*/ 	.word	0x00000000
        /*0070*/ 	.short	0x0002
        /*0072*/ 	.short	0x0010
        /*0074*/ 	.byte	0x00, 0xf5, 0x21, 0x00


	//----- nvinfo : EIATTR_KPARAM_INFO
	.align		4
.L_27:
        /*0078*/ 	.byte	0x04, 0x17
        /*007a*/ 	.short	(.L_29 - .L_28)
.L_28:
        /*007c*/ 	.word	0x00000000
        /*0080*/ 	.short	0x0001
        /*0082*/ 	.short	0x0008
        /*0084*/ 	.byte	0x00, 0xf5, 0x21, 0x00


	//----- nvinfo : EIATTR_KPARAM_INFO
	.align		4
.L_29:
        /*0088*/ 	.byte	0x04, 0x17
        /*008a*/ 	.short	(.L_31 - .L_30)
.L_30:
        /*008c*/ 	.word	0x00000000
        /*0090*/ 	.short	0x0000
        /*0092*/ 	.short	0x0000
        /*0094*/ 	.byte	0x00, 0xf5, 0x21, 0x00


	//----- nvinfo : EIATTR_SPARSE_MMA_MASK
	.align		4
.L_31:
        /*0098*/ 	.byte	0x03, 0x50
        /*009a*/ 	.short	0x0000


	//----- nvinfo : EIATTR_MAXREG_COUNT
	.align		4
        /*009c*/ 	.byte	0x03, 0x1b
        /*009e*/ 	.short	0x00ff


	//----- nvinfo : EIATTR_NUM_BARRIERS
	.align		4
        /*00a0*/ 	.byte	0x02, 0x4c
        /*00a2*/ 	.byte	0x01
	.zero		1


	//----- nvinfo : EIATTR_MERCURY_ISA_VERSION
	.align		4
        /*00a4*/ 	.byte	0x03, 0x5f
        /*00a6*/ 	.short	0x0101


	//----- nvinfo : EIATTR_VRC_CTA_INIT_COUNT
	.align		4
        /*00a8*/ 	.byte	0x02, 0x4a
	.zero		1
	.zero		1


	//----- nvinfo : EIATTR_EXIT_INSTR_OFFSETS
	.align		4
        /*00ac*/ 	.byte	0x04, 0x1c
        /*00ae*/ 	.short	(.L_33 - .L_32)


	//   ....[0]....
.L_32:
        /*00b0*/ 	.word	0x00000840


	//   ....[1]....
        /*00b4*/ 	.word	0x000008d0


	//----- nvinfo : EIATTR_CBANK_PARAM_SIZE
	.align		4
.L_33:
        /*00b8*/ 	.byte	0x03, 0x19
        /*00ba*/ 	.short	0x0030


	//----- nvinfo : EIATTR_PARAM_CBANK
	.align		4
        /*00bc*/ 	.byte	0x04, 0x0a
        /*00be*/ 	.short	(.L_35 - .L_34)
	.align		4
.L_34:
        /*00c0*/ 	.word	index@(.nv.constant0._Z6MatMulPfS_S_iiiiii)
        /*00c4*/ 	.short	0x0380
        /*00c6*/ 	.short	0x0030


	//----- nvinfo : EIATTR_SW_WAR
	.align		4
.L_35:
        /*00c8*/ 	.byte	0x04, 0x36
        /*00ca*/ 	.short	(.L_37 - .L_36)
.L_36:
        /*00cc*/ 	.word	0x00000008
.L_37:


//--------------------- .nv.info._Z14matrixMultiplyiPKfS0_Pf --------------------------
	.section	.nv.info._Z14matrixMultiplyiPKfS0_Pf,"",@"SHT_CUDA_INFO"
	.sectionflags	@""
	.align	4


	//----- nvinfo : EIATTR_CUDA_API_VERSION
	.align		4
        /*0000*/ 	.byte	0x04, 0x37
        /*0002*/ 	.short	(.L_39 - .L_38)
.L_38:
        /*0004*/ 	.word	0x00000082


	//----- nvinfo : EIATTR_KPARAM_INFO
	.align		4
.L_39:
        /*0008*/ 	.byte	0x04, 0x17
        /*000a*/ 	.short	(.L_41 - .L_40)
.L_40:
        /*000c*/ 	.word	0x00000000
        /*0010*/ 	.short	0x0003
        /*0012*/ 	.short	0x0018
        /*0014*/ 	.byte	0x00, 0xf5, 0x21, 0x00


	//----- nvinfo : EIATTR_KPARAM_INFO
	.align		4
.L_41:
        /*0018*/ 	.byte	0x04, 0x17
        /*001a*/ 	.short	(.L_43 - .L_42)
.L_42:
        /*001c*/ 	.word	0x00000000
        /*0020*/ 	.short	0x0002
        /*0022*/ 	.short	0x0010
        /*0024*/ 	.byte	0x00, 0xf5, 0x21, 0x00


	//----- nvinfo : EIATTR_KPARAM_INFO
	.align		4
.L_43:
        /*0028*/ 	.byte	0x04, 0x17
        /*002a*/ 	.short	(.L_45 - .L_44)
.L_44:
        /*002c*/ 	.word	0x00000000
        /*0030*/ 	.short	0x0001
        /*0032*/ 	.short	0x0008
        /*0034*/ 	.byte	0x00, 0xf5, 0x21, 0x00


	//----- nvinfo : EIATTR_KPARAM_INFO
	.align		4
.L_45:
        /*0038*/ 	.byte	0x04, 0x17
        /*003a*/ 	.short	(.L_47 - .L_46)
.L_46:
        /*003c*/ 	.word	0x00000000
        /*0040*/ 	.short	0x0000
        /*0042*/ 	.short	0x0000
        /*0044*/ 	.byte	0x00, 0xf0, 0x11, 0x00


	//----- nvinfo : EIATTR_SPARSE_MMA_MASK
	.align		4
.L_47:
        /*0048*/ 	.byte	0x03, 0x50
        /*004a*/ 	.short	0x0000


	//----- nvinfo : EIATTR_MAXREG_COUNT
	.align		4
        /*004c*/ 	.byte	0x03, 0x1b
        /*004e*/ 	.short	0x00ff


	//----- nvinfo : EIATTR_MERCURY_ISA_VERSION
	.align		4
        /*0050*/ 	.byte	0x03, 0x5f
        /*0052*/ 	.short	0x0101


	//----- nvinfo : EIATTR_VRC_CTA_INIT_COUNT
	.align		4
        /*0054*/ 	.byte	0x02, 0x4a
	.zero		1
	.zero		1


	//----- nvinfo : EIATTR_EXIT_INSTR_OFFSETS
	.align		4
        /*0058*/ 	.byte	0x04, 0x1c
        /*005a*/ 	.short	(.L_49 - .L_48)


	//   ....[0]....
.L_48:
        /*005c*/ 	.word	0x00000040


	//   ....[1]....
        /*0060*/ 	.word	0x00000960


	//----- nvinfo : EIATTR_CRS_STACK_SIZE
	.align		4
.L_49:
        /*0064*/ 	.byte	0x04, 0x1e
        /*0066*/ 	.short	(.L_51 - .L_50)
.L_50:
        /*0068*/ 	.word	0x00000000


	//----- nvinfo : EIATTR_CBANK_PARAM_SIZE
	.align		4
.L_51:
        /*006c*/ 	.byte	0x03, 0x19
        /*006e*/ 	.short	0x0020


	//----- nvinfo : EIATTR_PARAM_CBANK
	.align		4
        /*0070*/ 	.byte	0x04, 0x0a
        /*0072*/ 	.short	(.L_53 - .L_52)
	.align		4
.L_52:
        /*0074*/ 	.word	index@(.nv.constant0._Z14matrixMultiplyiPKfS0_Pf)
        /*0078*/ 	.short	0x0380
        /*007a*/ 	.short	0x0020


	//----- nvinfo : EIATTR_SW_WAR
	.align		4
.L_53:
        /*007c*/ 	.byte	0x04, 0x36
        /*007e*/ 	.short	(.L_55 - .L_54)
.L_54:
        /*0080*/ 	.word	0x00000008
.L_55:


//--------------------- .nv.callgraph             --------------------------
	.section	.nv.callgraph,"",@"SHT_CUDA_CALLGRAPH"
	.align	4
	.sectionentsize	8
	.align		4
        /*0000*/ 	.word	0x00000000
	.align		4
        /*0004*/ 	.word	0xffffffff
	.align		4
        /*0008*/ 	.word	0x00000000
	.align		4
        /*000c*/ 	.word	0xfffffffe
	.align		4
        /*0010*/ 	.word	0x00000000
	.align		4
        /*0014*/ 	.word	0xfffffffd
	.align		4
        /*0018*/ 	.word	0x00000000
	.align		4
        /*001c*/ 	.word	0xfffffffc


//--------------------- .text._Z6MatMulPfS_S_iiiiii --------------------------
	.section	.text._Z6MatMulPfS_S_iiiiii,"ax",@progbits
	.align	128
        .global         _Z6MatMulPfS_S_iiiiii
        .type           _Z6MatMulPfS_S_iiiiii,@function
        .size           _Z6MatMulPfS_S_iiiiii,(.L_x_12 - _Z6MatMulPfS_S_iiiiii)
        .other          _Z6MatMulPfS_S_iiiiii,@"STO_CUDA_ENTRY STV_DEFAULT"
_Z6MatMulPfS_S_iiiiii:
.text._Z6MatMulPfS_S_iiiiii:
[----:B------:R-:W-:Y:S01]  /*0000*/  LDC R1, c[0x0][0x37c] ;  /* 0x0000df00ff017b82 */ /* 0x000fe20000000800 */
[----:B------:R-:W0:Y:S01]  /*0010*/  S2R R7, SR_CTAID.Y ;  /* 0x0000000000077919 */ /* 0x000e220000002600 */
[----:B------:R-:W1:Y:S01]  /*0020*/  LDCU UR10, c[0x0][0x39c] ;  /* 0x00007380ff0a77ac */ /* 0x000e620008000800 */
[----:B------:R-:W-:Y:S01]  /*0030*/  HFMA2 R23, -RZ, RZ, 0, 0 ;  /* 0x00000000ff177431 */ /* 0x000fe200000001ff */
[----:B------:R-:W0:Y:S01]  /*0040*/  S2R R0, SR_TID.Y ;  /* 0x0000000000007919 */ /* 0x000e220000002200 */
[----:B------:R-:W2:Y:S01]  /*0050*/  LDCU.64 UR8, c[0x0][0x358] ;  /* 0x00006b00ff0877ac */ /* 0x000ea20008000a00 */
[----:B------:R-:W3:Y:S01]  /*0060*/  S2R R2, SR_CTAID.X ;  /* 0x0000000000027919 */ /* 0x000ee20000002500 */
[----:B------:R-:W3:Y:S01]  /*0070*/  S2R R3, SR_TID.X ;  /* 0x0000000000037919 */ /* 0x000ee20000002100 */
[----:B-1----:R-:W-:Y:S01]  /*0080*/  UISETP.GE.AND UP0, UPT, UR10, 0x1, UPT ;  /* 0x000000010a00788c */ /* 0x002fe2000bf06270 */
[----:B0-----:R-:W-:Y:S02]  /*0090*/  LEA R24, R7, R0, 0x5 ;  /* 0x0000000007187211 */ /* 0x001fe400078e28ff */
[----:B---3--:R-:W-:-:S06]  /*00a0*/  LEA R22, R2, R3, 0x5 ;  /* 0x0000000302167211 */ /* 0x008fcc00078e28ff */
[----:B--2---:R-:W-:Y:S05]  /*00b0*/  BRA.U !UP0, `(.L_x_0) ;  /* 0x0000000508d47547 */ /* 0x004fea000b800000 */
[----:B------:R-:W0:Y:S01]  /*00c0*/  S2UR UR7, SR_CgaCtaId ;  /* 0x00000000000779c3 */ /* 0x000e220000008800 */
[----:B------:R-:W1:Y:S01]  /*00d0*/  LDCU UR11, c[0x0][0x3a4] ;  /* 0x00007480ff0b77ac */ /* 0x000e620008000800 */
[----:B------:R-:W-:Y:S01]  /*00e0*/  IMAD R16, R24, UR10, R3 ;  /* 0x0000000a18107c24 */ /* 0x000fe2000f8e0203 */
[----:B------:R-:W-:Y:S01]  /*00f0*/  MOV R23, RZ ;  /* 0x000000ff00177202 */ /* 0x000fe20000000f00 */
[----:B------:R-:W2:Y:S01]  /*0100*/  LDCU UR12, c[0x0][0x398] ;  /* 0x00007300ff0c77ac */ /* 0x000ea20008000800 */
[----:B------:R-:W-:-:S03]  /*0110*/  MOV R6, R3 ;  /* 0x0000000300067202 */ /* 0x000fc60000000f00 */
[----:B------:R-:W3:Y:S01]  /*0120*/  LDC.64 R4, c[0x0][0x3a0] ;  /* 0x0000e800ff047b82 */ /* 0x000ee20000000a00 */
[----:B------:R-:W-:Y:S01]  /*0130*/  UMOV UR5, 0x400 ;  /* 0x0000040000057882 */ /* 0x000fe20000000000 */
[----:B------:R-:W-:Y:S01]  /*0140*/  UIADD3 UR4, UPT, UPT, UR10, 0x1f, URZ ;  /* 0x0000001f0a047890 */ /* 0x000fe2000fffe0ff */
[----:B------:R-:W-:Y:S01]  /*0150*/  MOV R17, R0 ;  /* 0x0000000000117202 */ /* 0x000fe20000000f00 */
[----:B------:R-:W-:Y:S02]  /*0160*/  UIADD3 UR6, UPT, UPT, UR5, 0x1000, URZ ;  /* 0x0000100005067890 */ /* 0x000fe4000fffe0ff */
[----:B------:R-:W-:Y:S01]  /*0170*/  USHF.R.U32.HI UR4, URZ, 0x5, UR4 ;  /* 0x00000005ff047899 */ /* 0x000fe20008011604 */
[----:B------:R-:W4:Y:S01]  /*0180*/  LDCU UR13, c[0x0][0x39c] ;  /* 0x00007380ff0d77ac */ /* 0x000f220008000800 */
[----:B-1----:R-:W-:Y:S02]  /*0190*/  IMAD R9, R0, UR11, R3 ;  /* 0x0000000b00097c24 */ /* 0x002fe4000f8e0203 */
[----:B------:R-:W-:Y:S01]  /*01a0*/  UIADD3 UR4, UPT, UPT, -UR4, URZ, URZ ;  /* 0x000000ff04047290 */ /* 0x000fe2000fffe1ff */
[----:B--2---:R-:W-:Y:S01]  /*01b0*/  ISETP.GE.AND P1, PT, R24, UR12, PT ;  /* 0x0000000c18007c0c */ /* 0x004fe2000bf26270 */
[----:B0-----:R-:W-:Y:S01]  /*01c0*/  ULEA UR6, UR7, UR6, 0x18 ;  /* 0x0000000607067291 */ /* 0x001fe2000f8ec0ff */
[----:B------:R-:W-:Y:S01]  /*01d0*/  LEA R18, R2, R9, 0x5 ;  /* 0x0000000902127211 */ /* 0x000fe200078e28ff */
[----:B------:R-:W-:-:S04]  /*01e0*/  ULEA UR5, UR7, UR5, 0x18 ;  /* 0x0000000507057291 */ /* 0x000fc8000f8ec0ff */
[----:B------:R-:W-:Y:S02]  /*01f0*/  LEA R21, R3, UR6, 0x2 ;  /* 0x0000000603157c11 */ /* 0x000fe4000f8e10ff */
[C---:B------:R-:W-:Y:S02]  /*0200*/  LEA R20, R0.reuse, UR5, 0x7 ;  /* 0x0000000500147c11 */ /* 0x040fe4000f8e38ff */
[----:B----4-:R-:W-:-:S07]  /*0210*/  LEA R19, R0, R21, 0x7 ;  /* 0x0000001500137211 */ /* 0x010fce00078e38ff */
.L_x_1:
[----:B---3--:R-:W-:Y:S01]  /*0220*/  ISETP.GE.U32.AND P0, PT, R17, R4, PT ;  /* 0x000000041100720c */ /* 0x008fe20003f06070 */
[----:B------:R-:W-:Y:S01]  /*0230*/  HFMA2 R28, -RZ, RZ, 0, 0 ;  /* 0x00000000ff1c7431 */ /* 0x000fe200000001ff */
[----:B------:R-:W-:Y:S02]  /*0240*/  ISETP.GE.U32.OR P2, PT, R6, UR13, P1 ;  /* 0x0000000d06007c0c */ /* 0x000fe40008f46470 */
[----:B------:R-:W-:Y:S02]  /*0250*/  ISETP.GE.OR P0, PT, R22, R5, P0 ;  /* 0x000000051600720c */ /* 0x000fe40000706670 */
[----:B------:R-:W-:-:S09]  /*0260*/  MOV R26, RZ ;  /* 0x000000ff001a7202 */ /* 0x000fd20000000f00 */
[----:B------:R-:W0:Y:S08]  /*0270*/  @!P2 LDC.64 R10, c[0x0][0x380] ;  /* 0x0000e000ff0aab82 */ /* 0x000e300000000a00 */
[----:B------:R-:W1:Y:S01]  /*0280*/  @!P0 LDC.64 R8, c[0x0][0x388] ;  /* 0x0000e200ff088b82 */ /* 0x000e620000000a00 */
[----:B0-----:R-:W-:-:S05]  /*0290*/  @!P2 IMAD.WIDE.U32 R10, R16, 0x4, R10 ;  /* 0x00000004100aa825 */ /* 0x001fca00078e000a */
[----:B------:R-:W2:Y:S01]  /*02a0*/  @!P2 LDG.E R26, desc[UR8][R10.64] ;  /* 0x000000080a1aa981 */ /* 0x000ea2000c1e1900 */
[----:B-1----:R-:W-:-:S05]  /*02b0*/  @!P0 IMAD.WIDE.U32 R8, R18, 0x4, R8 ;  /* 0x0000000412088825 */ /* 0x002fca00078e0008 */
[----:B------:R-:W3:Y:S01]  /*02c0*/  @!P0 LDG.E R28, desc[UR8][R8.64] ;  /* 0x00000008081c8981 */ /* 0x000ee2000c1e1900 */
[----:B------:R-:W-:-:S05]  /*02d0*/  LEA R27, R3, R20, 0x2 ;  /* 0x00000014031b7211 */ /* 0x000fca00078e10ff */
[----:B--2---:R-:W-:Y:S04]  /*02e0*/  STS [R27], R26 ;  /* 0x0000001a1b007388 */ /* 0x004fe80000000800 */
[----:B---3--:R-:W-:Y:S01]  /*02f0*/  STS [R19], R28 ;  /* 0x0000001c13007388 */ /* 0x008fe20000000800 */
[----:B------:R-:W-:Y:S06]  /*0300*/  BAR.SYNC.DEFER_BLOCKING 0x0 ;  /* 0x0000000000007b1d */ /* 0x000fec0000010000 */
[----:B------:R-:W-:Y:S04]  /*0310*/  LDS R29, [R21] ;  /* 0x00000000151d7984 */ /* 0x000fe80000000800 */
[----:B------:R-:W0:Y:S04]  /*0320*/  LDS.128 R12, [R20] ;  /* 0x00000000140c7984 */ /* 0x000e280000000c00 */
[----:B------:R-:W1:Y:S04]  /*0330*/  LDS R8, [R21+0x80] ;  /* 0x0000800015087984 */ /* 0x000e680000000800 */
[----:B------:R-:W2:Y:S04]  /*0340*/  LDS R25, [R21+0x100] ;  /* 0x0001000015197984 */ /* 0x000ea80000000800 */
[----:B------:R-:W-:Y:S01]  /*0350*/  LDS R26, [R21+0x280] ;  /* 0x00028000151a7984 */ /* 0x000fe20000000800 */
[----:B0-----:R-:W-:-:S03]  /*0360*/  FFMA R29, R12, R29, R23 ;  /* 0x0000001d0c1d7223 */ /* 0x001fc60000000017 */
[----:B------:R-:W0:Y:S01]  /*0370*/  LDS R12, [R21+0x180] ;  /* 0x00018000150c7984 */ /* 0x000e220000000800 */
[----:B-1----:R-:W-:-:S03]  /*0380*/  FFMA R13, R8, R13, R29 ;  /* 0x0000000d080d7223 */ /* 0x002fc6000000001d */
[----:B------:R-:W-:Y:S04]  /*0390*/  LDS R29, [R21+0x200] ;  /* 0x00020000151d7984 */ /* 0x000fe80000000800 */
[----:B------:R-:W1:Y:S01]  /*03a0*/  LDS.128 R8, [R20+0x10] ;  /* 0x0000100014087984 */ /* 0x000e620000000c00 */
[----:B--2---:R-:W-:-:S03]  /*03b0*/  FFMA R13, R25, R14, R13 ;  /* 0x0000000e190d7223 */ /* 0x004fc6000000000d */
[----:B------:R-:W2:Y:S04]  /*03c0*/  LDS R23, [R21+0x300] ;  /* 0x0003000015177984 */ /* 0x000ea80000000800 */
[----:B------:R-:W-:Y:S01]  /*03d0*/  LDS R25, [R21+0x400] ;  /* 0x0004000015197984 */ /* 0x000fe20000000800 */
[----:B0-----:R-:W-:-:S04]  /*03e0*/  FFMA R13, R12, R15, R13 ;  /* 0x0000000f0c0d7223 */ /* 0x001fc8000000000d */
[----:B-1----:R-:W-:Y:S02]  /*03f0*/  FFMA R13, R8, R29, R13 ;  /* 0x0000001d080d7223 */ /* 0x002fe4000000000d */
[----:B------:R-:W0:Y:S02]  /*0400*/  LDS R8, [R21+0x380] ;  /* 0x0003800015087984 */ /* 0x000e240000000800 */
[----:B------:R-:W-:Y:S02]  /*0410*/  FFMA R28, R26, R9, R13 ;  /* 0x000000091a1c7223 */ /* 0x000fe4000000000d */
[----:B------:R-:W1:Y:S04]  /*0420*/  LDS.128 R12, [R20+0x20] ;  /* 0x00002000140c7984 */ /* 0x000e680000000c00 */
[----:B------:R-:W3:Y:S01]  /*0430*/  LDS R26, [R21+0x480] ;  /* 0x00048000151a7984 */ /* 0x000ee20000000800 */
[----:B--2---:R-:W-:-:S03]  /*0440*/  FFMA R9, R23, R10, R28 ;  /* 0x0000000a17097223 */ /* 0x004fc6000000001c */
[----:B------:R-:W2:Y:S01]  /*0450*/  LDS R23, [R21+0x500] ;  /* 0x0005000015177984 */ /* 0x000ea20000000800 */
[----:B0-----:R-:W-:-:S04]  /*0460*/  FFMA R9, R8, R11, R9 ;  /* 0x0000000b08097223 */ /* 0x001fc80000000009 */
[----:B-1----:R-:W-:Y:S02]  /*0470*/  FFMA R9, R12, R25, R9 ;  /* 0x000000190c097223 */ /* 0x002fe40000000009 */
[----:B------:R-:W0:Y:S02]  /*0480*/  LDS R12, [R21+0x580] ;  /* 0x00058000150c7984 */ /* 0x000e240000000800 */
[----:B---3--:R-:W-:Y:S02]  /*0490*/  FFMA R28, R26, R13, R9 ;  /* 0x0000000d1a1c7223 */ /* 0x008fe40000000009 */
[----:B------:R-:W-:Y:S04]  /*04a0*/  LDS R25, [R21+0x600] ;  /* 0x0006000015197984 */ /* 0x000fe80000000800 */
        /* <DEDUP_REMOVED lines=36> */
[----:B------:R-:W1:Y:S01]  /*06f0*/  LDS.128 R8, [R20+0x70] ;  /* 0x0000700014087984 */ /* 0x000e620000000c00 */
[----:B--2---:R-:W-:-:S03]  /*0700*/  FFMA R23, R23, R14, R26 ;  /* 0x0000000e17177223 */ /* 0x004fc6000000001a */
[----:B------:R-:W2:Y:S04]  /*0710*/  LDS R25, [R21+0xe80] ;  /* 0x000e800015197984 */ /* 0x000ea80000000800 */
[----:B------:R-:W3:Y:S04]  /*0720*/  LDS R26, [R21+0xf00] ;  /* 0x000f0000151a7984 */ /* 0x000ee80000000800 */
[----:B------:R-:W4:Y:S01]  /*0730*/  LDS R14, [R21+0xf80] ;  /* 0x000f8000150e7984 */ /* 0x000f220000000800 */
[----:B------:R-:W-:-:S04]  /*0740*/  UIADD3 UR4, UPT, UPT, UR4, 0x1, URZ ;  /* 0x0000000104047890 */ /* 0x000fc8000fffe0ff */
[----:B------:R-:W-:Y:S01]  /*0750*/  UISETP.NE.AND UP0, UPT, UR4, URZ, UPT ;  /* 0x000000ff0400728c */ /* 0x000fe2000bf05270 */
[----:B0-----:R-:W-:-:S04]  /*0760*/  FFMA R15, R12, R15, R23 ;  /* 0x0000000f0c0f7223 */ /* 0x001fc80000000017 */
[----:B-1----:R-:W-:-:S04]  /*0770*/  FFMA R8, R8, R13, R15 ;  /* 0x0000000d08087223 */ /* 0x002fc8000000000f */
[----:B--2---:R-:W-:-:S04]  /*0780*/  FFMA R9, R25, R9, R8 ;  /* 0x0000000919097223 */ /* 0x004fc80000000008 */
[----:B---3--:R-:W-:Y:S01]  /*0790*/  FFMA R9, R26, R10, R9 ;  /* 0x0000000a1a097223 */ /* 0x008fe20000000009 */
[----:B------:R-:W-:Y:S02]  /*07a0*/  IADD3 R17, PT, PT, R17, 0x20, RZ ;  /* 0x0000002011117810 */ /* 0x000fe40007ffe0ff */
[----:B------:R-:W-:Y:S01]  /*07b0*/  IADD3 R6, PT, PT, R6, 0x20, RZ ;  /* 0x0000002006067810 */ /* 0x000fe20007ffe0ff */
[----:B----4-:R-:W-:Y:S01]  /*07c0*/  FFMA R23, R14, R11, R9 ;  /* 0x0000000b0e177223 */ /* 0x010fe20000000009 */
[----:B------:R-:W-:Y:S02]  /*07d0*/  IADD3 R16, PT, PT, R16, 0x20, RZ ;  /* 0x0000002010107810 */ /* 0x000fe40007ffe0ff */
[----:B------:R-:W-:Y:S01]  /*07e0*/  LEA R18, R5, R18, 0x5 ;  /* 0x0000001205127211 */ /* 0x000fe200078e28ff */
[----:B------:R-:W-:Y:S06]  /*07f0*/  BAR.SYNC.DEFER_BLOCKING 0x0 ;  /* 0x0000000000007b1d */ /* 0x000fec0000010000 */
[----:B------:R-:W-:Y:S05]  /*0800*/  BRA.U UP0, `(.L_x_1) ;  /* 0xfffffff900847547 */ /* 0x000fea000b83ffff */
.L_x_0:
[----:B------:R-:W0:Y:S02]  /*0810*/  LDCU.64 UR6, c[0x0][0x3a8] ;  /* 0x00007500ff0677ac */ /* 0x000e240008000a00 */
[----:B0-----:R-:W-:-:S04]  /*0820*/  ISETP.GE.AND P0, PT, R22, UR7, PT ;  /* 0x0000000716007c0c */ /* 0x001fc8000bf06270 */
[----:B------:R-:W-:-:S13]  /*0830*/  ISETP.GE.OR P0, PT, R24, UR6, P0 ;  /* 0x0000000618007c0c */ /* 0x000fda0008706670 */
[----:B------:R-:W-:Y:S05]  /*0840*/  @P0 EXIT ;  /* 0x000000000000094d */ /* 0x000fea0003800000 */
[----:B------:R-:W0:Y:S01]  /*0850*/  LDCU UR4, c[0x0][0x364] ;  /* 0x00006c80ff0477ac */ /* 0x000e220008000800 */
[----:B------:R-:W1:Y:S01]  /*0860*/  LDC.64 R4, c[0x0][0x390] ;  /* 0x0000e400ff047b82 */ /* 0x000e620000000a00 */
[----:B------:R-:W2:Y:S01]  /*0870*/  LDCU UR5, c[0x0][0x360] ;  /* 0x00006c00ff0577ac */ /* 0x000ea20008000800 */
[----:B0-----:R-:W-:Y:S02]  /*0880*/  IMAD R0, R7, UR4, R0 ;  /* 0x0000000407007c24 */ /* 0x001fe4000f8e0200 */
[----:B--2---:R-:W-:-:S04]  /*0890*/  IMAD R3, R2, UR5, R3 ;  /* 0x0000000502037c24 */ /* 0x004fc8000f8e0203 */
[----:B------:R-:W-:-:S04]  /*08a0*/  IMAD R3, R0, UR7, R3 ;  /* 0x0000000700037c24 */ /* 0x000fc8000f8e0203 */
[----:B-1----:R-:W-:-:S05]  /*08b0*/  IMAD.WIDE.U32 R2, R3, 0x4, R4 ;  /* 0x0000000403027825 */ /* 0x002fca00078e0004 */
[----:B------:R-:W-:Y:S01]  /*08c0*/  STG.E desc[UR8][R2.64], R23 ;  /* 0x0000001702007986 */ /* 0x000fe2000c101908 */
[----:B------:R-:W-:Y:S05]  /*08d0*/  EXIT ;  /* 0x000000000000794d */ /* 0x000fea0003800000 */
.L_x_2:
[----:B------:R-:W-:-:S00]  /*08e0*/  BRA `(.L_x_2) ;  /* 0xfffffffc00fc7947 */ /* 0x000fc0000383ffff */
[----:B------:R-:W-:-:S00]  /*08f0*/  NOP ;  /* 0x0000000000007918 */ /* 0x000fc00000000000 */
        /* <DEDUP_REMOVED lines=8> */
.L_x_12:


//--------------------- .text._Z14matrixMultiplyiPKfS0_Pf --------------------------
	.section	.text._Z14matrixMultiplyiPKfS0_Pf,"ax",@progbits
	.align	128
        .global         _Z14matrixMultiplyiPKfS0_Pf
        .type           _Z14matrixMultiplyiPKfS0_Pf,@function
        .size           _Z14matrixMultiplyiPKfS0_Pf,(.L_x_13 - _Z14matrixMultiplyiPKfS0_Pf)
        .other          _Z14matrixMultiplyiPKfS0_Pf,@"STO_CUDA_ENTRY STV_DEFAULT"
_Z14matrixMultiplyiPKfS0_Pf:
.text._Z14matrixMultiplyiPKfS0_Pf:
[----:B------:R-:W-:Y:S08]  /*0000*/  LDC R1, c[0x0][0x37c] ;  /* 0x0000df00ff017b82 */ /* 0x000ff00000000800 */
[----:B------:R-:W0:Y:S08]  /*0010*/  S2UR UR8, SR_CTAID.X ;  /* 0x00000000000879c3 */ /* 0x000e300000002500 */
[----:B------:R-:W0:Y:S02]  /*0020*/  LDC R8, c[0x0][0x380] ;  /* 0x0000e000ff087b82 */ /* 0x000e240000000800 */
[----:B0-----:R-:W-:-:S13]  /*0030*/  ISETP.LE.AND P0, PT, R8, UR8, PT ;  /* 0x0000000808007c0c */ /* 0x001fda000bf03270 */
[----:B------:R-:W-:Y:S05]  /*0040*/  @P0 EXIT ;  /* 0x000000000000094d */ /* 0x000fea0003800000 */
[----:B------:R-:W0:Y:S01]  /*0050*/  S2R R0, SR_TID.X ;  /* 0x0000000000007919 */ /* 0x000e220000002100 */
[----:B------:R-:W1:Y:S01]  /*0060*/  LDCU.64 UR6, c[0x0][0x388] ;  /* 0x00007100ff0677ac */ /* 0x000e620008000a00 */
[C---:B------:R-:W-:Y:S02]  /*0070*/  IADD3 R2, PT, PT, R8.reuse, -0x1, RZ ;  /* 0xffffffff08027810 */ /* 0x040fe40007ffe0ff */
[----:B------:R-:W-:Y:S01]  /*0080*/  LOP3.LUT R8, R8, 0x7, RZ, 0xc0, !PT ;  /* 0x0000000708087812 */ /* 0x000fe200078ec0ff */
[----:B------:R-:W2:Y:S01]  /*0090*/  LDCU.64 UR4, c[0x0][0x390] ;  /* 0x00007200ff0477ac */ /* 0x000ea20008000a00 */
[----:B------:R-:W-:Y:S02]  /*00a0*/  ISETP.GE.U32.AND P0, PT, R2, 0x7, PT ;  /* 0x000000070200780c */ /* 0x000fe40003f06070 */
[----:B------:R-:W-:Y:S01]  /*00b0*/  MOV R9, UR8 ;  /* 0x0000000800097c02 */ /* 0x000fe20008000f00 */
[----:B------:R-:W3:Y:S01]  /*00c0*/  LDCU.64 UR10, c[0x0][0x358] ;  /* 0x00006b00ff0a77ac */ /* 0x000ee20008000a00 */
[----:B-1----:R-:W-:-:S02]  /*00d0*/  UIADD3 UR6, UP0, UPT, UR6, 0x10, URZ ;  /* 0x0000001006067890 */ /* 0x002fc4000ff1e0ff */
[----:B--2---:R-:W-:Y:S02]  /*00e0*/  UIADD3 UR4, UP1, UPT, UR4, 0x10, URZ ;  /* 0x0000001004047890 */ /* 0x004fe4000ff3e0ff */
[----:B------:R-:W-:Y:S02]  /*00f0*/  UIADD3.X UR7, UPT, UPT, URZ, UR7, URZ, UP0, !UPT ;  /* 0x00000007ff077290 */ /* 0x000fe400087fe4ff */
[----:B---3--:R-:W-:-:S12]  /*0100*/  UIADD3.X UR5, UPT, UPT, URZ, UR5, URZ, UP1, !UPT ;  /* 0x00000005ff057290 */ /* 0x008fd80008ffe4ff */
.L_x_10:
[----:B-1----:R-:W1:Y:S01]  /*0110*/  LDCU UR8, c[0x0][0x380] ;  /* 0x00007000ff0877ac */ /* 0x002e620008000800 */
[----:B------:R-:W-:Y:S01]  /*0120*/  BSSY.RECONVERGENT B0, `(.L_x_3) ;  /* 0x000007f000007945 */ /* 0x000fe20003800200 */
[----:B-1----:R-:W-:-:S05]  /*0130*/  IMAD.U32 R10, RZ, RZ, UR8 ;  /* 0x00000008ff0a7e24 */ /* 0x002fca000f8e00ff */
[----:B0-----:R-:W-:-:S13]  /*0140*/  ISETP.GE.U32.AND P1, PT, R0, R10, PT ;  /* 0x0000000a0000720c */ /* 0x001fda0003f26070 */
[----:B--2-4-:R-:W-:Y:S05]  /*0150*/  @P1 BRA `(.L_x_4) ;  /* 0x0000000400ec1947 */ /* 0x014fea0003800000 */
[----:B------:R-:W-:Y:S01]  /*0160*/  IMAD R11, R9, R10, RZ ;  /* 0x0000000a090b7224 */ /* 0x000fe200078e02ff */
[----:B------:R-:W-:-:S07]  /*0170*/  MOV R13, R0 ;  /* 0x00000000000d7202 */ /* 0x000fce0000000f00 */
.L_x_9:
[----:B012-4-:R-:W0:Y:S01]  /*0180*/  LDC.64 R2, c[0x0][0x398] ;  /* 0x0000e600ff027b82 */ /* 0x017e220000000a00 */
[----:B------:R-:W-:Y:S01]  /*0190*/  IADD3 R5, PT, PT, R11, R13, RZ ;  /* 0x0000000d0b057210 */ /* 0x000fe20007ffe0ff */
[----:B------:R-:W1:Y:S01]  /*01a0*/  LDCU UR8, c[0x0][0x380] ;  /* 0x00007000ff0877ac */ /* 0x000e620008000800 */
[----:B------:R-:W-:Y:S01]  /*01b0*/  HFMA2 R4, -RZ, RZ, 0, 0 ;  /* 0x00000000ff047431 */ /* 0x000fe200000001ff */
[----:B------:R-:W-:Y:S01]  /*01c0*/  MOV R15, RZ ;  /* 0x000000ff000f7202 */ /* 0x000fe20000000f00 */
[----:B-1----:R-:W-:Y:S02]  /*01d0*/  IMAD.U32 R10, RZ, RZ, UR8 ;  /* 0x00000008ff0a7e24 */ /* 0x002fe4000f8e00ff */
[----:B0-----:R-:W-:-:S04]  /*01e0*/  IMAD.WIDE R2, R5, 0x4, R2 ;  /* 0x0000000405027825 */ /* 0x001fc800078e0202 */
[----:B------:R-:W-:Y:S01]  /*01f0*/  IMAD R12, R13, R10, RZ ;  /* 0x0000000a0d0c7224 */ /* 0x000fe200078e02ff */
[----:B------:R0:W-:Y:S01]  /*0200*/  STG.E desc[UR10][R2.64], RZ ;  /* 0x000000ff02007986 */ /* 0x0001e2000c10190a */
[----:B------:R-:W-:Y:S05]  /*0210*/  @!P0 BRA `(.L_x_5) ;  /* 0x0000000000c48947 */ /* 0x000fea0003800000 */
[----:B------:R-:W-:Y:S01]  /*0220*/  LOP3.LUT R16, R10, 0xfffffff8, RZ, 0xc0, !PT ;  /* 0xfffffff80a107812 */ /* 0x000fe200078ec0ff */
[----:B------:R-:W-:Y:S01]  /*0230*/  IMAD.MOV.U32 R15, RZ, RZ, RZ ;  /* 0x000000ffff0f7224 */ /* 0x000fe200078e00ff */
[----:B------:R-:W-:Y:S02]  /*0240*/  MOV R19, R12 ;  /* 0x0000000c00137202 */ /* 0x000fe40000000f00 */
[----:B------:R-:W-:Y:S01]  /*0250*/  MOV R17, R11 ;  /* 0x0000000b00117202 */ /* 0x000fe20000000f00 */
[----:B------:R-:W-:-:S07]  /*0260*/  IMAD.MOV R14, RZ, RZ, -R16 ;  /* 0x000000ffff0e7224 */ /* 0x000fce00078e0a10 */
.L_x_6:
[----:B------:R-:W-:Y:S01]  /*0270*/  MOV R6, UR6 ;  /* 0x0000000600067c02 */ /* 0x000fe20008000f00 */
[----:B------:R-:W-:Y:S01]  /*0280*/  IMAD.U32 R4, RZ, RZ, UR4 ;  /* 0x00000004ff047e24 */ /* 0x000fe2000f8e00ff */
[----:B------:R-:W-:Y:S02]  /*0290*/  MOV R7, UR7 ;  /* 0x0000000700077c02 */ /* 0x000fe40008000f00 */
[----:B------:R-:W-:Y:S01]  /*02a0*/  MOV R5, UR5 ;  /* 0x0000000500057c02 */ /* 0x000fe20008000f00 */
[----:B------:R-:W-:-:S04]  /*02b0*/  IMAD.WIDE R6, R17, 0x4, R6 ;  /* 0x0000000411067825 */ /* 0x000fc800078e0206 */
[----:B------:R-:W-:Y:S01]  /*02c0*/  IMAD.WIDE R4, R19, 0x4, R4 ;  /* 0x0000000413047825 */ /* 0x000fe200078e0204 */
[----:B--2---:R-:W2:Y:S04]  /*02d0*/  LDG.E R18, desc[UR10][R6.64+-0x10] ;  /* 0xfffff00a06127981 */ /* 0x004ea8000c1e1900 */
[----:B------:R-:W2:Y:S02]  /*02e0*/  LDG.E R20, desc[UR10][R4.64+-0x10] ;  /* 0xfffff00a04147981 */ /* 0x000ea4000c1e1900 */
[----:B--2---:R-:W-:-:S05]  /*02f0*/  FFMA R15, R18, R20, R15 ;  /* 0x00000014120f7223 */ /* 0x004fca000000000f */
[----:B------:R1:W-:Y:S04]  /*0300*/  STG.E desc[UR10][R2.64], R15 ;  /* 0x0000000f02007986 */ /* 0x0003e8000c10190a */
[----:B------:R-:W2:Y:S04]  /*0310*/  LDG.E R18, desc[UR10][R6.64+-0xc] ;  /* 0xfffff40a06127981 */ /* 0x000ea8000c1e1900 */
[----:B------:R-:W2:Y:S02]  /*0320*/  LDG.E R20, desc[UR10][R4.64+-0xc] ;  /* 0xfffff40a04147981 */ /* 0x000ea4000c1e1900 */
[----:B--2---:R-:W-:-:S05]  /*0330*/  FFMA R21, R18, R20, R15 ;  /* 0x0000001412157223 */ /* 0x004fca000000000f */
[----:B------:R2:W-:Y:S04]  /*0340*/  STG.E desc[UR10][R2.64], R21 ;  /* 0x0000001502007986 */ /* 0x0005e8000c10190a */
[----:B------:R-:W3:Y:S04]  /*0350*/  LDG.E R18, desc[UR10][R6.64+-0x8] ;  /* 0xfffff80a06127981 */ /* 0x000ee8000c1e1900 */
[----:B------:R-:W3:Y:S02]  /*0360*/  LDG.E R20, desc[UR10][R4.64+-0x8] ;  /* 0xfffff80a04147981 */ /* 0x000ee4000c1e1900 */
[----:B---3--:R-:W-:-:S05]  /*0370*/  FFMA R23, R18, R20, R21 ;  /* 0x0000001412177223 */ /* 0x008fca0000000015 */
[----:B------:R3:W-:Y:S04]  /*0380*/  STG.E desc[UR10][R2.64], R23 ;  /* 0x0000001702007986 */ /* 0x0007e8000c10190a */
[----:B------:R-:W1:Y:S04]  /*0390*/  LDG.E R18, desc[UR10][R6.64+-0x4] ;  /* 0xfffffc0a06127981 */ /* 0x000e68000c1e1900 */
[----:B------:R-:W1:Y:S02]  /*03a0*/  LDG.E R20, desc[UR10][R4.64+-0x4] ;  /* 0xfffffc0a04147981 */ /* 0x000e64000c1e1900 */
[----:B-1----:R-:W-:-:S05]  /*03b0*/  FFMA R15, R18, R20, R23 ;  /* 0x00000014120f7223 */ /* 0x002fca0000000017 */
        /* <DEDUP_REMOVED lines=9> */
[----:B------:R-:W3:Y:S04]  /*0450*/  LDG.E R18, desc[UR10][R6.64+0x8] ;  /* 0x0000080a06127981 */ /* 0x000ee8000c1e1900 */
[----:B------:R-:W3:Y:S02]  /*0460*/  LDG.E R20, desc[UR10][R4.64+0x8] ;  /* 0x0000080a04147981 */ /* 0x000ee4000c1e1900 */
[----:B---3--:R-:W-:-:S05]  /*0470*/  FFMA R25, R18, R20, R23 ;  /* 0x0000001412197223 */ /* 0x008fca0000000017 */
[----:B------:R2:W-:Y:S04]  /*0480*/  STG.E desc[UR10][R2.64], R25 ;  /* 0x0000001902007986 */ /* 0x0005e8000c10190a */
[----:B------:R-:W3:Y:S04]  /*0490*/  LDG.E R18, desc[UR10][R6.64+0xc] ;  /* 0x00000c0a06127981 */ /* 0x000ee8000c1e1900 */
[----:B-1----:R-:W3:Y:S01]  /*04a0*/  LDG.E R15, desc[UR10][R4.64+0xc] ;  /* 0x00000c0a040f7981 */ /* 0x002ee2000c1e1900 */
[----:B------:R-:W-:Y:S01]  /*04b0*/  IADD3 R14, PT, PT, R14, 0x8, RZ ;  /* 0x000000080e0e7810 */ /* 0x000fe20007ffe0ff */
[----:B------:R-:W-:Y:S01]  /*04c0*/  VIADD R17, R17, 0x8 ;  /* 0x0000000811117836 */ /* 0x000fe20000000000 */
[----:B------:R-:W-:-:S02]  /*04d0*/  IADD3 R19, PT, PT, R19, 0x8, RZ ;  /* 0x0000000813137810 */ /* 0x000fc40007ffe0ff */
[----:B------:R-:W-:Y:S01]  /*04e0*/  ISETP.NE.AND P1, PT, R14, RZ, PT ;  /* 0x000000ff0e00720c */ /* 0x000fe20003f25270 */
[----:B---3--:R-:W-:-:S05]  /*04f0*/  FFMA R15, R18, R15, R25 ;  /* 0x0000000f120f7223 */ /* 0x008fca0000000019 */
[----:B------:R2:W-:Y:S07]  /*0500*/  STG.E desc[UR10][R2.64], R15 ;  /* 0x0000000f02007986 */ /* 0x0005ee000c10190a */
[----:B------:R-:W-:Y:S05]  /*0510*/  @P1 BRA `(.L_x_6) ;  /* 0xfffffffc00541947 */ /* 0x000fea000383ffff */
[----:B------:R-:W-:-:S07]  /*0520*/  MOV R4, R16 ;  /* 0x0000001000047202 */ /* 0x000fce0000000f00 */
.L_x_5:
[----:B------:R-:W-:-:S13]  /*0530*/  ISETP.NE.AND P1, PT, R8, RZ, PT ;  /* 0x000000ff0800720c */ /* 0x000fda0003f25270 */
[----:B------:R-:W-:Y:S05]  /*0540*/  @!P1 BRA `(.L_x_7) ;  /* 0x0000000000e09947 */ /* 0x000fea0003800000 */
[----:B------:R-:W-:Y:S01]  /*0550*/  VIADD R5, R8, 0xffffffff ;  /* 0xffffffff08057836 */ /* 0x000fe20000000000 */
[----:B------:R-:W-:-:S04]  /*0560*/  LOP3.LUT P2, R18, R10, 0x3, RZ, 0xc0, !PT ;  /* 0x000000030a127812 */ /* 0x000fc8000784c0ff */
[----:B------:R-:W-:-:S13]  /*0570*/  ISETP.GE.U32.AND P1, PT, R5, 0x3, PT ;  /* 0x000000030500780c */ /* 0x000fda0003f26070 */
[----:B------:R-:W-:Y:S05]  /*0580*/  @!P1 BRA `(.L_x_8) ;  /* 0x00000000005c9947 */ /* 0x000fea0003800000 */
[----:B------:R-:W1:Y:S01]  /*0590*/  LDC.64 R16, c[0x0][0x388] ;  /* 0x0000e200ff107b82 */ /* 0x000e620000000a00 */
[-C--:B------:R-:W-:Y:S02]  /*05a0*/  IADD3 R5, PT, PT, R11, R4.reuse, RZ ;  /* 0x000000040b057210 */ /* 0x080fe40007ffe0ff */
[----:B------:R-:W-:-:S05]  /*05b0*/  IADD3 R19, PT, PT, R12, R4, RZ ;  /* 0x000000040c137210 */ /* 0x000fca0007ffe0ff */
[----:B------:R-:W3:Y:S01]  /*05c0*/  LDC.64 R6, c[0x0][0x390] ;  /* 0x0000e400ff067b82 */ /* 0x000ee20000000a00 */
[----:B-1----:R-:W-:-:S05]  /*05d0*/  IMAD.WIDE R16, R5, 0x4, R16 ;  /* 0x0000000405107825 */ /* 0x002fca00078e0210 */
[----:B------:R-:W4:Y:S01]  /*05e0*/  LDG.E R14, desc[UR10][R16.64] ;  /* 0x0000000a100e7981 */ /* 0x000f22000c1e1900 */
[----:B---3--:R-:W-:-:S05]  /*05f0*/  IMAD.WIDE R6, R19, 0x4, R6 ;  /* 0x0000000413067825 */ /* 0x008fca00078e0206 */
[----:B------:R-:W4:Y:S02]  /*0600*/  LDG.E R5, desc[UR10][R6.64] ;  /* 0x0000000a06057981 */ /* 0x000f24000c1e1900 */
[----:B----4-:R-:W-:-:S05]  /*0610*/  FFMA R5, R14, R5, R15 ;  /* 0x000000050e057223 */ /* 0x010fca000000000f */
[----:B------:R1:W-:Y:S04]  /*0620*/  STG.E desc[UR10][R2.64], R5 ;  /* 0x0000000502007986 */ /* 0x0003e8000c10190a */
[----:B------:R-:W3:Y:S04]  /*0630*/  LDG.E R14, desc[UR10][R16.64+0x4] ;  /* 0x0000040a100e7981 */ /* 0x000ee8000c1e1900 */
[----:B--2---:R-:W3:Y:S02]  /*0640*/  LDG.E R15, desc[UR10][R6.64+0x4] ;  /* 0x0000040a060f7981 */ /* 0x004ee4000c1e1900 */
[----:B---3--:R-:W-:-:S05]  /*0650*/  FFMA R19, R14, R15, R5 ;  /* 0x0000000f0e137223 */ /* 0x008fca0000000005 */
[----:B------:R1:W-:Y:S04]  /*0660*/  STG.E desc[UR10][R2.64], R19 ;  /* 0x0000001302007986 */ /* 0x0003e8000c10190a */
[----:B------:R-:W2:Y:S04]  /*0670*/  LDG.E R14, desc[UR10][R16.64+0x8] ;  /* 0x0000080a100e7981 */ /* 0x000ea8000c1e1900 */
[----:B------:R-:W2:Y:S02]  /*0680*/  LDG.E R15, desc[UR10][R6.64+0x8] ;  /* 0x0000080a060f7981 */ /* 0x000ea4000c1e1900 */
[----:B--2---:R-:W-:-:S05]  /*0690*/  FFMA R21, R14, R15, R19 ;  /* 0x0000000f0e157223 */ /* 0x004fca0000000013 */
[----:B------:R1:W-:Y:S04]  /*06a0*/  STG.E desc[UR10][R2.64], R21 ;  /* 0x0000001502007986 */ /* 0x0003e8000c10190a */
[----:B------:R-:W2:Y:S04]  /*06b0*/  LDG.E R14, desc[UR10][R16.64+0xc] ;  /* 0x00000c0a100e7981 */ /* 0x000ea8000c1e1900 */
[----:B------:R-:W2:Y:S01]  /*06c0*/  LDG.E R15, desc[UR10][R6.64+0xc] ;  /* 0x00000c0a060f7981 */ /* 0x000ea2000c1e1900 */
[----:B------:R-:W-:Y:S02]  /*06d0*/  VIADD R4, R4, 0x4 ;  /* 0x0000000404047836 */ /* 0x000fe40000000000 */
[----:B--2---:R-:W-:-:S05]  /*06e0*/  FFMA R15, R14, R15, R21 ;  /* 0x0000000f0e0f7223 */ /* 0x004fca0000000015 */
[----:B------:R1:W-:Y:S02]  /*06f0*/  STG.E desc[UR10][R2.64], R15 ;  /* 0x0000000f02007986 */ /* 0x0003e4000c10190a */
.L_x_8:
[----:B------:R-:W-:Y:S05]  /*0700*/  @!P2 BRA `(.L_x_7) ;  /* 0x000000000070a947 */ /* 0x000fea0003800000 */
[----:B------:R-:W-:-:S13]  /*0710*/  ISETP.NE.AND P1, PT, R18, 0x1, PT ;  /* 0x000000011200780c */ /* 0x000fda0003f25270 */
[----:B------:R-:W3:Y:S01]  /*0720*/  @P1 LDC.64 R6, c[0x0][0x388] ;  /* 0x0000e200ff061b82 */ /* 0x000ee20000000a00 */
[-C--:B-1----:R-:W-:Y:S02]  /*0730*/  @P1 IADD3 R5, PT, PT, R11, R4.reuse, RZ ;  /* 0x000000040b051210 */ /* 0x082fe40007ffe0ff */
[----:B------:R-:W-:-:S05]  /*0740*/  @P1 IADD3 R19, PT, PT, R12, R4, RZ ;  /* 0x000000040c131210 */ /* 0x000fca0007ffe0ff */
[----:B------:R-:W1:Y:S01]  /*0750*/  @P1 LDC.64 R16, c[0x0][0x390] ;  /* 0x0000e400ff101b82 */ /* 0x000e620000000a00 */
[----:B---3--:R-:W-:-:S05]  /*0760*/  @P1 IMAD.WIDE R6, R5, 0x4, R6 ;  /* 0x0000000405061825 */ /* 0x008fca00078e0206 */
[----:B------:R-:W3:Y:S01]  /*0770*/  @P1 LDG.E R14, desc[UR10][R6.64] ;  /* 0x0000000a060e1981 */ /* 0x000ee2000c1e1900 */
[----:B-1----:R-:W-:-:S05]  /*0780*/  @P1 IMAD.WIDE R16, R19, 0x4, R16 ;  /* 0x0000000413101825 */ /* 0x002fca00078e0210 */
[----:B------:R-:W3:Y:S01]  /*0790*/  @P1 LDG.E R5, desc[UR10][R16.64] ;  /* 0x0000000a10051981 */ /* 0x000ee2000c1e1900 */
[----:B------:R-:W-:-:S04]  /*07a0*/  LOP3.LUT R18, R10, 0x1, RZ, 0xc0, !PT ;  /* 0x000000010a127812 */ /* 0x000fc800078ec0ff */
[----:B------:R-:W-:-:S13]  /*07b0*/  ISETP.NE.U32.AND P2, PT, R18, 0x1, PT ;  /* 0x000000011200780c */ /* 0x000fda0003f45070 */
[----:B--2---:R-:W1:Y:S08]  /*07c0*/  @!P2 LDC.64 R20, c[0x0][0x388] ;  /* 0x0000e200ff14ab82 */ /* 0x004e700000000a00 */
[----:B------:R-:W2:Y:S01]  /*07d0*/  @!P2 LDC.64 R18, c[0x0][0x390] ;  /* 0x0000e400ff12ab82 */ /* 0x000ea20000000a00 */
[----:B---3--:R-:W-:-:S05]  /*07e0*/  @P1 FFMA R5, R14, R5, R15 ;  /* 0x000000050e051223 */ /* 0x008fca000000000f */
[----:B------:R3:W-:Y:S04]  /*07f0*/  @P1 STG.E desc[UR10][R2.64], R5 ;  /* 0x0000000502001986 */ /* 0x0007e8000c10190a */
[----:B------:R-:W4:Y:S04]  /*0800*/  @P1 LDG.E R14, desc[UR10][R6.64+0x4] ;  /* 0x0000040a060e1981 */ /* 0x000f28000c1e1900 */
[----:B------:R-:W4:Y:S01]  /*0810*/  @P1 LDG.E R22, desc[UR10][R16.64+0x4] ;  /* 0x0000040a10161981 */ /* 0x000f22000c1e1900 */
[----:B------:R-:W-:-:S04]  /*0820*/  @P1 IADD3 R4, PT, PT, R4, 0x2, RZ ;  /* 0x0000000204041810 */ /* 0x000fc80007ffe0ff */
[----:B------:R-:W-:Y:S01]  /*0830*/  @!P2 IADD3 R25, PT, PT, R12, R4, RZ ;  /* 0x000000040c19a210 */ /* 0x000fe20007ffe0ff */
[----:B------:R-:W-:-:S04]  /*0840*/  @!P2 IMAD.IADD R23, R11, 0x1, R4 ;  /* 0x000000010b17a824 */ /* 0x000fc800078e0204 */
[----:B-1----:R-:W-:-:S04]  /*0850*/  @!P2 IMAD.WIDE R20, R23, 0x4, R20 ;  /* 0x000000041714a825 */ /* 0x002fc800078e0214 */
[----:B--2---:R-:W-:-:S04]  /*0860*/  @!P2 IMAD.WIDE R18, R25, 0x4, R18 ;  /* 0x000000041912a825 */ /* 0x004fc800078e0212 */
[----:B----4-:R-:W-:-:S05]  /*0870*/  @P1 FFMA R15, R14, R22, R5 ;  /* 0x000000160e0f1223 */ /* 0x010fca0000000005 */
[----:B------:R4:W-:Y:S04]  /*0880*/  @P1 STG.E desc[UR10][R2.64], R15 ;  /* 0x0000000f02001986 */ /* 0x0009e8000c10190a */
[----:B------:R-:W3:Y:S04]  /*0890*/  @!P2 LDG.E R20, desc[UR10][R20.64] ;  /* 0x0000000a1414a981 */ /* 0x000ee8000c1e1900 */
[----:B------:R-:W3:Y:S02]  /*08a0*/  @!P2 LDG.E R18, desc[UR10][R18.64] ;  /* 0x0000000a1212a981 */ /* 0x000ee4000c1e1900 */
[----:B---3--:R-:W-:-:S05]  /*08b0*/  @!P2 FFMA R5, R20, R18, R15 ;  /* 0x000000121405a223 */ /* 0x008fca000000000f */
[----:B------:R4:W-:Y:S02]  /*08c0*/  @!P2 STG.E desc[UR10][R2.64], R5 ;  /* 0x000000050200a986 */ /* 0x0009e4000c10190a */
.L_x_7:
[----:B------:R-:W3:Y:S02]  /*08d0*/  LDCU UR8, c[0x0][0x360] ;  /* 0x00006c00ff0877ac */ /* 0x000ee40008000800 */
[----:B---3--:R-:W-:-:S04]  /*08e0*/  IADD3 R13, PT, PT, R13, UR8, RZ ;  /* 0x000000080d0d7c10 */ /* 0x008fc8000fffe0ff */
[----:B------:R-:W-:-:S13]  /*08f0*/  ISETP.GE.AND P1, PT, R13, R10, PT ;  /* 0x0000000a0d00720c */ /* 0x000fda0003f26270 */
[----:B------:R-:W-:Y:S05]  /*0900*/  @!P1 BRA `(.L_x_9) ;  /* 0xfffffff8001c9947 */ /* 0x000fea000383ffff */
.L_x_4:
[----:B------:R-:W-:Y:S05]  /*0910*/  BSYNC.RECONVERGENT B0 ;  /* 0x0000000000007941 */ /* 0x000fea0003800200 */
.L_x_3:
[----:B------:R-:W3:Y:S02]  /*0920*/  LDCU UR8, c[0x0][0x370] ;  /* 0x00006e00ff0877ac */ /* 0x000ee40008000800 */
[----:B---3--:R-:W-:-:S04]  /*0930*/  IADD3 R9, PT, PT, R9, UR8, RZ ;  /* 0x0000000809097c10 */ /* 0x008fc8000fffe0ff */
[----:B------:R-:W-:-:S13]  /*0940*/  ISETP.GE.AND P1, PT, R9, R10, PT ;  /* 0x0000000a0900720c */ /* 0x000fda0003f26270 */
[----:B------:R-:W-:Y:S05]  /*0950*/  @!P1 BRA `(.L_x_10) ;  /* 0xfffffff400ec9947 */ /* 0x000fea000383ffff */
[----:B------:R-:W-:Y:S05]  /*0960*/  EXIT ;  /* 0x000000000000794d */ /* 0x000fea0003800000 */
.L_x_11:
        /* <DEDUP_REMOVED lines=9> */
.L_x_13:


//--------------------- .nv.shared._Z6MatMulPfS_S_iiiiii --------------------------
	.section	.nv.shared._Z6MatMulPfS_S_iiiiii,"aw",@nobits
	.sectionflags	@""
	.align	4
.nv.shared._Z6MatMulPfS_S_iiiiii:
	.zero		9216


//--------------------- .nv.shared.reserved.0     --------------------------
	.section	.nv.shared.reserved.0,"aw",@nobits
	.weak		__nv_reservedSMEM_offset_0_alias
	.size		__nv_reservedSMEM_offset_0_alias, 0, 64
	.other		__nv_reservedSMEM_offset_0_alias,@"STO_CUDA_RESERVED_SHARED STV_DEFAULT"
__nv_reservedSMEM_offset_0_alias:
	.zero		0
	.zero		64


//--------------------- .nv.constant0._Z6MatMulPfS_S_iiiiii --------------------------
	.section	.nv.constant0._Z6MatMulPfS_S_iiiiii,"a",@progbits
	.sectionflags	@""
	.align	4
.nv.constant0._Z6MatMulPfS_S_iiiiii:
	.zero		944


//--------------------- .nv.constant0._Z14matrixMultiplyiPKfS0_Pf --------------------------
	.section	.nv.constant0._Z14matrixMultiplyiPKfS0_Pf,"a",@progbits
	.sectionflags	@""
	.align	4
.nv.constant0._Z14matrixMultiplyiPKfS0_Pf:
	.zero		928


//--------------------- SYMBOLS --------------------------

	.type		.nv.reservedSmem.offset0,@object
	.size		.nv.reservedSmem.offset0,0x4
	.type		.nv.reservedSmem.cap,@object
	.size		.nv.reservedSmem.cap,0x4
